//
// Generated by NVIDIA NVVM Compiler
//
// Compiler Build ID: CL-36424714
// Cuda compilation tools, release 13.0, V13.0.88
// Based on NVVM 20.0.0
//

.version 9.0
.target sm_100
.address_size 64

	// .globl	_Z11sign_kernelPfS_

.visible .entry _Z11sign_kernelPfS_(
	.param .u64 .ptr .align 1 _Z11sign_kernelPfS__param_0,
	.param .u64 .ptr .align 1 _Z11sign_kernelPfS__param_1
)
.maxntid 60
{
	.reg .pred 	%p<3>;
	.reg .b32 	%r<2>;
	.reg .b32 	%f<4>;
	.reg .b64 	%rd<8>;

	ld.param.u64 	%rd1, [_Z11sign_kernelPfS__param_0];
	ld.param.u64 	%rd2, [_Z11sign_kernelPfS__param_1];
	cvta.to.global.u64 	%rd3, %rd1;
	mov.u32 	%r1, %tid.x;
	mul.wide.u32 	%rd4, %r1, 4;
	add.s64 	%rd5, %rd3, %rd4;
	ld.global.nc.f32 	%f1, [%rd5];
	setp.gt.f32 	%p1, %f1, 0f00000000;
	setp.lt.f32 	%p2, %f1, 0f00000000;
	selp.f32 	%f2, 0fBF800000, 0f00000000, %p2;
	selp.f32 	%f3, 0f3F800000, %f2, %p1;
	cvta.to.global.u64 	%rd6, %rd2;
	add.s64 	%rd7, %rd6, %rd4;
	st.global.f32 	[%rd7], %f3;
	ret;

}


// ===== COMPILED SASS (sm_100) =====

	.target	sm_100

	.elftype	@"ET_EXEC"


//--------------------- .note.nv.tkinfo           --------------------------
	.section	.note.nv.tkinfo,"",@"SHT_NOTE"
	.sectionflags	@"SHF_NOTE_NV_TKINFO"
	.tkinfo
        /*0018*/ 	.word	0x00000002
        /*0030*/ 	.string	""
        /*0030*/ 	.string	"ptxas"
        /*0030*/ 	.string	"Cuda compilation tools, release 13.0, V13.0.88"
        /*0030*/ 	.string	"Build cuda_13.0.r13.0/compiler.36424714_0"
        /*0030*/ 	.string	"-arch sm_100 -m 64 "



//--------------------- .note.nv.cuinfo           --------------------------
	.section	.note.nv.cuinfo,"",@"SHT_NOTE"
	.sectionflags	@"SHF_NOTE_NV_CUINFO"
        /*0018*/ 	.short	0x0002
        /*001a*/ 	.short	0x0064
        /*001c*/ 	.short	0x0082
	.zero		2


//--------------------- .nv.info                  --------------------------
	.section	.nv.info,"",@"SHT_CUDA_INFO"
	.align	4


	//----- nvinfo : EIATTR_REGCOUNT
	.align		4
        /*0000*/ 	.byte	0x04, 0x2f
        /*0002*/ 	.short	(.L_1 - .L_0)
	.align		4
.L_0:
        /*0004*/ 	.word	index@(_Z11sign_kernelPfS_)
        /*0008*/ 	.word	0x0000000a


	//----- nvinfo : EIATTR_FRAME_SIZE
	.align		4
.L_1:
        /*000c*/ 	.byte	0x04, 0x11
        /*000e*/ 	.short	(.L_3 - .L_2)
	.align		4
.L_2:
        /*0010*/ 	.word	index@(_Z11sign_kernelPfS_)
        /*0014*/ 	.word	0x00000000


	//----- nvinfo : EIATTR_MIN_STACK_SIZE
	.align		4
.L_3:
        /*0018*/ 	.byte	0x04, 0x12
        /*001a*/ 	.short	(.L_5 - .L_4)
	.align		4
.L_4:
        /*001c*/ 	.word	index@(_Z11sign_kernelPfS_)
        /*0020*/ 	.word	0x00000000
.L_5:


//--------------------- .nv.compat                --------------------------
	.section	.nv.compat,"",@"SHT_CUDA_COMPAT_INFO"
	.align	4
        /*0000*/ 	.byte	0x02, 0x09, 0x00, 0x00, 0x02, 0x02, 0x01, 0x00, 0x02, 0x05, 0x05, 0x00, 0x03, 0x07, 0x01, 0x01
        /*0010*/ 	.byte	0x02, 0x03, 0x00, 0x00, 0x02, 0x06, 0x01, 0x00, 0x04, 0x0b, 0x08, 0x00, 0x09, 0x00, 0x00, 0x00
        /*0020*/ 	.byte	0x00, 0x00, 0x00, 0x00


//--------------------- .nv.info._Z11sign_kernelPfS_ --------------------------
	.section	.nv.info._Z11sign_kernelPfS_,"",@"SHT_CUDA_INFO"
	.sectionflags	@""
	.align	4


	//----- nvinfo : EIATTR_CUDA_API_VERSION
	.align		4
        /*0000*/ 	.byte	0x04, 0x37
        /*0002*/ 	.short	(.L_7 - .L_6)
.L_6:
        /*0004*/ 	.word	0x00000082


	//----- nvinfo : EIATTR_KPARAM_INFO
	.align		4
.L_7:
        /*0008*/ 	.byte	0x04, 0x17
        /*000a*/ 	.short	(.L_9 - .L_8)
.L_8:
        /*000c*/ 	.word	0x00000000
        /*0010*/ 	.short	0x0001
        /*0012*/ 	.short	0x0008
        /*0014*/ 	.byte	0x00, 0xf5, 0x21, 0x00


	//----- nvinfo : EIATTR_KPARAM_INFO
	.align		4
.L_9:
        /*0018*/ 	.byte	0x04, 0x17
        /*001a*/ 	.short	(.L_11 - .L_10)
.L_10:
        /*001c*/ 	.word	0x00000000
        /*0020*/ 	.short	0x0000
        /*0022*/ 	.short	0x0000
        /*0024*/ 	.byte	0x00, 0xf5, 0x21, 0x00


	//----- nvinfo : EIATTR_SPARSE_MMA_MASK
	.align		4
.L_11:
        /*0028*/ 	.byte	0x03, 0x50
        /*002a*/ 	.short	0x0000


	//----- nvinfo : EIATTR_MAXREG_COUNT
	.align		4
        /*002c*/ 	.byte	0x03, 0x1b
        /*002e*/ 	.short	0x00ff


	//----- nvinfo : EIATTR_MERCURY_ISA_VERSION
	.align		4
        /*0030*/ 	.byte	0x03, 0x5f
        /*0032*/ 	.short	0x0101


	//----- nvinfo : EIATTR_VRC_CTA_INIT_COUNT
	.align		4
        /*0034*/ 	.byte	0x02, 0x4a
	.zero		1
	.zero		1


	//----- nvinfo : EIATTR_EXIT_INSTR_OFFSETS
	.align		4
        /*0038*/ 	.byte	0x04, 0x1c
        /*003a*/ 	.short	(.L_13 - .L_12)


	//   ....[0]....
.L_12:
        /*003c*/ 	.word	0x000000e0


	//----- nvinfo : EIATTR_MAX_THREADS
	.align		4
.L_13:
        /*0040*/ 	.byte	0x04, 0x05
        /*0042*/ 	.short	(.L_15 - .L_14)
.L_14:
        /*0044*/ 	.word	0x0000003c
        /*0048*/ 	.word	0x00000001
        /*004c*/ 	.word	0x00000001


	//----- nvinfo : EIATTR_CBANK_PARAM_SIZE
	.align		4
.L_15:
        /*0050*/ 	.byte	0x03, 0x19
        /*0052*/ 	.short	0x0010


	//----- nvinfo : EIATTR_PARAM_CBANK
	.align		4
        /*0054*/ 	.byte	0x04, 0x0a
        /*0056*/ 	.short	(.L_17 - .L_16)
	.align		4
.L_16:
        /*0058*/ 	.word	index@(.nv.constant0._Z11sign_kernelPfS_)
        /*005c*/ 	.short	0x0380
        /*005e*/ 	.short	0x0010


	//----- nvinfo : EIATTR_SW_WAR
	.align		4
.L_17:
        /*0060*/ 	.byte	0x04, 0x36
        /*0062*/ 	.short	(.L_19 - .L_18)
.L_18:
        /*0064*/ 	.word	0x00000008
.L_19:


//--------------------- .nv.callgraph             --------------------------
	.section	.nv.callgraph,"",@"SHT_CUDA_CALLGRAPH"
	.align	4
	.sectionentsize	8
	.align		4
        /*0000*/ 	.word	0x00000000
	.align		4
        /*0004*/ 	.word	0xffffffff
	.align		4
        /*0008*/ 	.word	0x00000000
	.align		4
        /*000c*/ 	.word	0xfffffffe
	.align		4
        /*0010*/ 	.word	0x00000000
	.align		4
        /*0014*/ 	.word	0xfffffffd
	.align		4
        /*0018*/ 	.word	0x00000000
	.align		4
        /*001c*/ 	.word	0xfffffffc


//--------------------- .text._Z11sign_kernelPfS_ --------------------------
	.section	.text._Z11sign_kernelPfS_,"ax",@progbits
	.align	128
        .global         _Z11sign_kernelPfS_
        .type           _Z11sign_kernelPfS_,@function
        .size           _Z11sign_kernelPfS_,(.L_x_1 - _Z11sign_kernelPfS_)
        .other          _Z11sign_kernelPfS_,@"STO_CUDA_ENTRY STV_DEFAULT"
_Z11sign_kernelPfS_:
.text._Z11sign_kernelPfS_:
[----:B------:R-:W-:Y:S01]  /*0000*/  LDC R1, c[0x0][0x37c] ;  /* 0x0000df00ff017b82 */ /* 0x000fe20000000800 */
[----:B------:R-:W0:Y:S07]  /*0010*/  S2R R7, SR_TID.X ;  /* 0x0000000000077919 */ /* 0x000e2e0000002100 */
[----:B------:R-:W0:Y:S01]  /*0020*/  LDC.64 R2, c[0x0][0x380] ;  /* 0x0000e000ff027b82 */ /* 0x000e220000000a00 */
[----:B------:R-:W1:Y:S07]  /*0030*/  LDCU.64 UR4, c[0x0][0x358] ;  /* 0x00006b00ff0477ac */ /* 0x000e6e0008000a00 */
[----:B------:R-:W2:Y:S01]  /*0040*/  LDC.64 R4, c[0x0][0x388] ;  /* 0x0000e200ff047b82 */ /* 0x000ea20000000a00 */
[----:B0-----:R-:W-:-:S06]  /*0050*/  IMAD.WIDE.U32 R2, R7, 0x4, R2 ;  /* 0x0000000407027825 */ /* 0x001fcc00078e0002 */
[----:B-1----:R-:W3:Y:S01]  /*0060*/  LDG.E.CONSTANT R2, desc[UR4][R2.64] ;  /* 0x0000000402027981 */ /* 0x002ee2000c1e9900 */
[----:B--2---:R-:W-:Y:S01]  /*0070*/  IMAD.WIDE.U32 R4, R7, 0x4, R4 ;  /* 0x0000000407047825 */ /* 0x004fe200078e0004 */
[----:B---3--:R-:W-:-:S04]  /*0080*/  FSETP.LT.AND P0, PT, R2, RZ, PT ;  /* 0x000000ff0200720b */ /* 0x008fc80003f01000 */
[----:B------:R-:W-:Y:S02]  /*0090*/  SEL R0, RZ, 0xffffffff, !P0 ;  /* 0xffffffffff007807 */ /* 0x000fe40004000000 */
[----:B------:R-:W-:Y:S02]  /*00a0*/  FSETP.GT.AND P0, PT, R2, RZ, PT ;  /* 0x000000ff0200720b */ /* 0x000fe40003f04000 */
[----:B------:R-:W-:-:S04]  /*00b0*/  I2FP.F32.S32 R0, R0 ;  /* 0x0000000000007245 */ /* 0x000fc80000201400 */
[----:B------:R-:W-:-:S05]  /*00c0*/  FSEL R7, R0, 1, !P0 ;  /* 0x3f80000000077808 */ /* 0x000fca0004000000 */
[----:B------:R-:W-:Y:S01]  /*00d0*/  STG.E desc[UR4][R4.64], R7 ;  /* 0x0000000704007986 */ /* 0x000fe2000c101904 */
[----:B------:R-:W-:Y:S05]  /*00e0*/  EXIT ;  /* 0x000000000000794d */ /* 0x000fea0003800000 */
.L_x_0:
[----:B------:R-:W-:-:S00]  /*00f0*/  BRA `(.L_x_0) ;  /* 0xfffffffc00fc7947 */ /* 0x000fc0000383ffff */
[----:B------:R-:W-:-:S00]  /*0100*/  NOP ;  /* 0x0000000000007918 */ /* 0x000fc00000000000 */
[----:B------:R-:W-:-:S00]  /*0110*/  NOP ;  /* 0x0000000000007918 */ /* 0x000fc00000000000 */
[----:B------:R-:W-:-:S00]  /*0120*/  NOP ;  /* 0x0000000000007918 */ /* 0x000fc00000000000 */
[----:B------:R-:W-:-:S00]  /*0130*/  NOP ;  /* 0x0000000000007918 */ /* 0x000fc00000000000 */
[----:B------:R-:W-:-:S00]  /*0140*/  NOP ;  /* 0x0000000000007918 */ /* 0x000fc00000000000 */
[----:B------:R-:W-:-:S00]  /*0150*/  NOP ;  /* 0x0000000000007918 */ /* 0x000fc00000000000 */
[----:B------:R-:W-:-:S00]  /*0160*/  NOP ;  /* 0x0000000000007918 */ /* 0x000fc00000000000 */
[----:B------:R-:W-:-:S00]  /*0170*/  NOP ;  /* 0x0000000000007918 */ /* 0x000fc00000000000 */
.L_x_1:


//--------------------- .nv.shared.reserved.0     --------------------------
	.section	.nv.shared.reserved.0,"aw",@nobits
	.weak		__nv_reservedSMEM_offset_0_alias
	.size		__nv_reservedSMEM_offset_0_alias, 0, 64
	.other		__nv_reservedSMEM_offset_0_alias,@"STO_CUDA_RESERVED_SHARED STV_DEFAULT"
__nv_reservedSMEM_offset_0_alias:
	.zero		0
	.zero		64


//--------------------- .nv.constant0._Z11sign_kernelPfS_ --------------------------
	.section	.nv.constant0._Z11sign_kernelPfS_,"a",@progbits
	.sectionflags	@""
	.align	4
.nv.constant0._Z11sign_kernelPfS_:
	.zero		912


//--------------------- SYMBOLS --------------------------

	.type		.nv.reservedSmem.offset0,@object
	.size		.nv.reservedSmem.offset0,0x4
